	.target	sm_90a

	.elftype	@"ET_EXEC"


//--------------------- .note.nv.tkinfo           --------------------------
	.section	.note.nv.tkinfo,"",@"SHT_NOTE"
	.sectionflags	@"SHF_NOTE_NV_TKINFO"
	.tkinfo
        /*0018*/ 	.word	0x00000002
        /*0030*/ 	.string	""
        /*0030*/ 	.string	"ptxas"
        /*0030*/ 	.string	"Cuda compilation tools, release 13.0, V13.0.88"
        /*0030*/ 	.string	"Build cuda_13.0.r13.0/compiler.36424714_0"
        /*0030*/ 	.string	"-v  -suppress-debug-info  -lineinfo  -arch sm_90a "



//--------------------- .note.nv.cuinfo           --------------------------
	.section	.note.nv.cuinfo,"",@"SHT_NOTE"
	.sectionflags	@"SHF_NOTE_NV_CUINFO"
        /*0018*/ 	.short	0x0002
        /*001a*/ 	.short	0x005a
        /*001c*/ 	.short	0x0082
	.zero		2


//--------------------- .nv.info                  --------------------------
	.section	.nv.info,"",@"SHT_CUDA_INFO"
	.align	4


	//----- nvinfo : EIATTR_REGCOUNT
	.align		4
        /*0000*/ 	.byte	0x04, 0x2f
        /*0002*/ 	.short	(.L_1 - .L_0)
	.align		4
.L_0:
        /*0004*/ 	.word	index@(gluon_mma)
        /*0008*/ 	.word	0x00000040


	//----- nvinfo : EIATTR_FRAME_SIZE
	.align		4
.L_1:
        /*000c*/ 	.byte	0x04, 0x11
        /*000e*/ 	.short	(.L_3 - .L_2)
	.align		4
.L_2:
        /*0010*/ 	.word	index@(gluon_mma)
        /*0014*/ 	.word	0x00000000


	//----- nvinfo : EIATTR_MIN_STACK_SIZE
	.align		4
.L_3:
        /*0018*/ 	.byte	0x04, 0x12
        /*001a*/ 	.short	(.L_5 - .L_4)
	.align		4
.L_4:
        /*001c*/ 	.word	index@(gluon_mma)
        /*0020*/ 	.word	0x00000000
.L_5:


//--------------------- .nv.compat                --------------------------
	.section	.nv.compat,"",@"SHT_CUDA_COMPAT_INFO"
	.align	4
        /*0000*/ 	.byte	0x02, 0x09, 0x01, 0x00, 0x02, 0x02, 0x04, 0x00, 0x02, 0x05, 0x05, 0x00, 0x03, 0x07, 0x01, 0x01
        /*0010*/ 	.byte	0x02, 0x03, 0x00, 0x00, 0x02, 0x06, 0x01, 0x00, 0x04, 0x0b, 0x08, 0x00, 0x00, 0x00, 0x00, 0x00
        /*0020*/ 	.byte	0x00, 0x00, 0x00, 0x00


//--------------------- .nv.info.gluon_mma        --------------------------
	.section	.nv.info.gluon_mma,"",@"SHT_CUDA_INFO"
	.sectionflags	@""
	.align	4


	//----- nvinfo : EIATTR_CUDA_API_VERSION
	.align		4
        /*0000*/ 	.byte	0x04, 0x37
        /*0002*/ 	.short	(.L_7 - .L_6)
.L_6:
        /*0004*/ 	.word	0x00000082


	//----- nvinfo : EIATTR_KPARAM_INFO
	.align		4
.L_7:
        /*0008*/ 	.byte	0x04, 0x17
        /*000a*/ 	.short	(.L_9 - .L_8)
.L_8:
        /*000c*/ 	.word	0x00000000
        /*0010*/ 	.short	0x0004
        /*0012*/ 	.short	0x0020
        /*0014*/ 	.byte	0x00, 0xf4, 0x21, 0x00


	//----- nvinfo : EIATTR_KPARAM_INFO
	.align		4
.L_9:
        /*0018*/ 	.byte	0x04, 0x17
        /*001a*/ 	.short	(.L_11 - .L_10)
.L_10:
        /*001c*/ 	.word	0x00000000
        /*0020*/ 	.short	0x0003
        /*0022*/ 	.short	0x0018
        /*0024*/ 	.byte	0x00, 0xf4, 0x21, 0x00


	//----- nvinfo : EIATTR_KPARAM_INFO
	.align		4
.L_11:
        /*0028*/ 	.byte	0x04, 0x17
        /*002a*/ 	.short	(.L_13 - .L_12)
.L_12:
        /*002c*/ 	.word	0x00000000
        /*0030*/ 	.short	0x0002
        /*0032*/ 	.short	0x0010
        /*0034*/ 	.byte	0x00, 0xf4, 0x21, 0x00


	//----- nvinfo : EIATTR_KPARAM_INFO
	.align		4
.L_13:
        /*0038*/ 	.byte	0x04, 0x17
        /*003a*/ 	.short	(.L_15 - .L_14)
.L_14:
        /*003c*/ 	.word	0x00000000
        /*0040*/ 	.short	0x0001
        /*0042*/ 	.short	0x0008
        /*0044*/ 	.byte	0x00, 0xf4, 0x21, 0x00


	//----- nvinfo : EIATTR_KPARAM_INFO
	.align		4
.L_15:
        /*0048*/ 	.byte	0x04, 0x17
        /*004a*/ 	.short	(.L_17 - .L_16)
.L_16:
        /*004c*/ 	.word	0x00000000
        /*0050*/ 	.short	0x0000
        /*0052*/ 	.short	0x0000
        /*0054*/ 	.byte	0x00, 0xf4, 0x21, 0x00


	//----- nvinfo : EIATTR_SPARSE_MMA_MASK
	.align		4
.L_17:
        /*0058*/ 	.byte	0x03, 0x50
        /*005a*/ 	.short	0x0000


	//----- nvinfo : EIATTR_MAXREG_COUNT
	.align		4
        /*005c*/ 	.byte	0x03, 0x1b
        /*005e*/ 	.short	0x00ff


	//----- nvinfo : EIATTR_NUM_BARRIERS
	.align		4
        /*0060*/ 	.byte	0x02, 0x4c
        /*0062*/ 	.byte	0x01
	.zero		1


	//----- nvinfo : EIATTR_MERCURY_ISA_VERSION
	.align		4
        /*0064*/ 	.byte	0x03, 0x5f
        /*0066*/ 	.short	0x0101


	//----- nvinfo : EIATTR_EXIT_INSTR_OFFSETS
	.align		4
        /*0068*/ 	.byte	0x04, 0x1c
        /*006a*/ 	.short	(.L_19 - .L_18)


	//   ....[0]....
.L_18:
        /*006c*/ 	.word	0x00001820


	//----- nvinfo : EIATTR_REQNTID
	.align		4
.L_19:
        /*0070*/ 	.byte	0x04, 0x10
        /*0072*/ 	.short	(.L_21 - .L_20)
.L_20:
        /*0074*/ 	.word	0x00000080
        /*0078*/ 	.word	0x00000001
        /*007c*/ 	.word	0x00000001


	//----- nvinfo : EIATTR_CBANK_PARAM_SIZE
	.align		4
.L_21:
        /*0080*/ 	.byte	0x03, 0x19
        /*0082*/ 	.short	0x0028


	//----- nvinfo : EIATTR_PARAM_CBANK
	.align		4
        /*0084*/ 	.byte	0x04, 0x0a
        /*0086*/ 	.short	(.L_23 - .L_22)
	.align		4
.L_22:
        /*0088*/ 	.word	index@(.nv.constant0.gluon_mma)
        /*008c*/ 	.short	0x0210
        /*008e*/ 	.short	0x0028


	//----- nvinfo : EIATTR_SW_WAR
	.align		4
.L_23:
        /*0090*/ 	.byte	0x04, 0x36
        /*0092*/ 	.short	(.L_25 - .L_24)
.L_24:
        /*0094*/ 	.word	0x00000008
.L_25:


//--------------------- .nv.callgraph             --------------------------
	.section	.nv.callgraph,"",@"SHT_CUDA_CALLGRAPH"
	.align	4
	.sectionentsize	8
	.align		4
        /*0000*/ 	.word	0x00000000
	.align		4
        /*0004*/ 	.word	0xffffffff
	.align		4
        /*0008*/ 	.word	0x00000000
	.align		4
        /*000c*/ 	.word	0xfffffffe
	.align		4
        /*0010*/ 	.word	0x00000000
	.align		4
        /*0014*/ 	.word	0xfffffffd
	.align		4
        /*0018*/ 	.word	0x00000000
	.align		4
        /*001c*/ 	.word	0xfffffffc


//--------------------- .text.gluon_mma           --------------------------
	.section	.text.gluon_mma,"ax",@progbits
	.align	128
        .global         gluon_mma
        .type           gluon_mma,@function
        .size           gluon_mma,(.L_x_1 - gluon_mma)
        .other          gluon_mma,@"STO_CUDA_ENTRY STV_DEFAULT"
gluon_mma:
.text.gluon_mma:
[----:B------:R-:W-:Y:S01]  /*0000*/  LDC R1, c[0x0][0x28] ;  /* 0x00000a00ff017b82 */ /* 0x000fe20000000800 */
[----:B------:R-:W0:Y:S07]  /*0010*/  S2R R8, SR_TID.X ;  /* 0x0000000000087919 */ /* 0x000e2e0000002100 */
[----:B------:R-:W1:Y:S01]  /*0020*/  LDC.64 R30, c[0x0][0x210] ;  /* 0x00008400ff1e7b82 */ /* 0x000e620000000a00 */
[----:B------:R-:W-:Y:S01]  /*0030*/  ULDC.64 UR14, c[0x0][0x208] ;  /* 0x00008200000e7ab9 */ /* 0x000fe20000000a00 */
[----:B0-----:R-:W-:-:S02]  /*0040*/  SHF.R.U32.HI R4, RZ, 0x5, R8 ;  /* 0x00000005ff047819 */ /* 0x001fc40000011608 */
[----:B------:R-:W-:Y:S02]  /*0050*/  LOP3.LUT R10, R8, 0x1f, RZ, 0xc0, !PT ;  /* 0x0000001f080a7812 */ /* 0x000fe400078ec0ff */
[----:B------:R-:W-:-:S04]  /*0060*/  SGXT.U32 R4, R4, 0x2 ;  /* 0x000000020404781a */ /* 0x000fc80000000000 */
[----:B------:R-:W-:-:S04]  /*0070*/  LOP3.LUT R59, R4, 0x8, RZ, 0xfc, !PT ;  /* 0x00000008043b7812 */ /* 0x000fc800078efcff */
[C---:B-1----:R-:W-:Y:S01]  /*0080*/  LEA R2, P0, R59.reuse, R30, 0x6 ;  /* 0x0000001e3b027211 */ /* 0x042fe200078030ff */
[----:B------:R-:W-:-:S05]  /*0090*/  IMAD.SHL.U32 R0, R59, 0x20, RZ ;  /* 0x000000203b007824 */ /* 0x000fca00078e00ff */
[----:B------:R-:W-:-:S03]  /*00a0*/  LEA.HI.X R3, R0, R31, RZ, 0x1, P0 ;  /* 0x0000001f00037211 */ /* 0x000fc600000f0cff */
[----:B------:R-:W-:-:S05]  /*00b0*/  IMAD.WIDE.U32 R2, R10, 0x2, R2 ;  /* 0x000000020a027825 */ /* 0x000fca00078e0002 */
[----:B------:R0:W2:Y:S01]  /*00c0*/  LDG.E.U16 R0, desc[UR14][R2.64] ;  /* 0x0000000e02007981 */ /* 0x0000a2000c1e1500 */
[----:B------:R-:W-:Y:S01]  /*00d0*/  LOP3.LUT R53, R4, 0x18, RZ, 0xfc, !PT ;  /* 0x0000001804357812 */ /* 0x000fe200078efcff */
[----:B------:R-:W-:Y:S01]  /*00e0*/  IMAD.SHL.U32 R9, R8, 0x2, RZ ;  /* 0x0000000208097824 */ /* 0x000fe200078e00ff */
[C---:B------:R-:W-:Y:S02]  /*00f0*/  LOP3.LUT R39, R4.reuse, 0x24, RZ, 0xfc, !PT ;  /* 0x0000002404277812 */ /* 0x040fe400078efcff */
[----:B------:R-:W-:Y:S01]  /*0100*/  SHF.R.S32.HI R5, RZ, 0x6, R8 ;  /* 0x00000006ff057819 */ /* 0x000fe20000011408 */
[C---:B------:R-:W-:Y:S01]  /*0110*/  IMAD.SHL.U32 R16, R53.reuse, 0x20, RZ ;  /* 0x0000002035107824 */ /* 0x040fe200078e00ff */
[----:B------:R-:W-:Y:S01]  /*0120*/  LEA R14, P2, R53, R30, 0x6 ;  /* 0x0000001e350e7211 */ /* 0x000fe200078430ff */
[----:B------:R-:W-:Y:S01]  /*0130*/  IMAD.SHL.U32 R28, R39, 0x20, RZ ;  /* 0x00000020271c7824 */ /* 0x000fe200078e00ff */
[----:B------:R-:W-:Y:S02]  /*0140*/  LOP3.LUT R55, R4, 0x10, RZ, 0xfc, !PT ;  /* 0x0000001004377812 */ /* 0x000fe400078efcff */
[----:B0-----:R-:W-:-:S02]  /*0150*/  SGXT R2, R5, 0x1 ;  /* 0x000000010502781a */ /* 0x001fc40000000200 */
[-C--:B------:R-:W-:Y:S01]  /*0160*/  LEA.HI.X R15, R16, R31.reuse, RZ, 0x1, P2 ;  /* 0x0000001f100f7211 */ /* 0x080fe200010f0cff */
[----:B------:R-:W-:Y:S01]  /*0170*/  IMAD.SHL.U32 R6, R55, 0x20, RZ ;  /* 0x0000002037067824 */ /* 0x000fe200078e00ff */
[----:B------:R-:W-:Y:S02]  /*0180*/  LEA R38, P2, R39, R30, 0x6 ;  /* 0x0000001e27267211 */ /* 0x000fe400078430ff */
[----:B------:R-:W-:Y:S01]  /*0190*/  LOP3.LUT R2, R2, 0x90, RZ, 0xc0, !PT ;  /* 0x0000009002027812 */ /* 0x000fe200078ec0ff */
[----:B------:R-:W0:Y:S01]  /*01a0*/  S2UR UR12, SR_CgaCtaId ;  /* 0x00000000000c79c3 */ /* 0x000e220000008800 */
[----:B------:R-:W-:Y:S01]  /*01b0*/  LEA.HI.X R39, R28, R31, RZ, 0x1, P2 ;  /* 0x0000001f1c277211 */ /* 0x000fe200010f0cff */
[----:B------:R-:W-:Y:S01]  /*01c0*/  UMOV UR4, 0x400 ;  /* 0x0000040000047882 */ /* 0x000fe20000000000 */
[----:B------:R-:W-:Y:S01]  /*01d0*/  LOP3.LUT R9, R2, 0x7e, R9, 0x78, !PT ;  /* 0x0000007e02097812 */ /* 0x000fe200078e7809 */
[----:B------:R-:W-:Y:S01]  /*01e0*/  IMAD.WIDE.U32 R14, R10, 0x2, R14 ;  /* 0x000000020a0e7825 */ /* 0x000fe200078e000e */
[----:B------:R-:W-:-:S02]  /*01f0*/  LOP3.LUT R2, R4, 0x4, RZ, 0xfc, !PT ;  /* 0x0000000404027812 */ /* 0x000fc400078efcff */
[----:B------:R-:W-:Y:S01]  /*0200*/  LOP3.LUT R11, R8, 0x60, RZ, 0xc0, !PT ;  /* 0x00000060080b7812 */ /* 0x000fe200078ec0ff */
[----:B------:R-:W1:Y:S01]  /*0210*/  LDC.64 R28, c[0x0][0x218] ;  /* 0x00008600ff1c7b82 */ /* 0x000e620000000a00 */
[----:B------:R-:W-:Y:S02]  /*0220*/  LEA R12, P1, R55, R30, 0x6 ;  /* 0x0000001e370c7211 */ /* 0x000fe400078230ff */
[C---:B------:R-:W-:Y:S01]  /*0230*/  LOP3.LUT R57, R4.reuse, 0x28, RZ, 0xfc, !PT ;  /* 0x0000002804397812 */ /* 0x040fe200078efcff */
[----:B------:R-:W-:Y:S01]  /*0240*/  IMAD.SHL.U32 R58, R11, 0x2, RZ ;  /* 0x000000020b3a7824 */ /* 0x000fe200078e00ff */
[C---:B------:R-:W-:Y:S02]  /*0250*/  LOP3.LUT R23, R4.reuse, 0x20, RZ, 0xfc, !PT ;  /* 0x0000002004177812 */ /* 0x040fe400078efcff */
[C---:B------:R-:W-:Y:S02]  /*0260*/  LOP3.LUT R17, R4.reuse, 0x30, RZ, 0xfc, !PT ;  /* 0x0000003004117812 */ /* 0x040fe400078efcff */
[----:B------:R-:W-:-:S02]  /*0270*/  LOP3.LUT R5, R4, 0x38, RZ, 0xfc, !PT ;  /* 0x0000003804057812 */ /* 0x000fc400078efcff */
[C---:B------:R-:W-:Y:S02]  /*0280*/  LOP3.LUT R21, R4.reuse, 0xc, RZ, 0xfc, !PT ;  /* 0x0000000c04157812 */ /* 0x040fe400078efcff */
[C---:B------:R-:W-:Y:S02]  /*0290*/  LOP3.LUT R35, R4.reuse, 0x14, RZ, 0xfc, !PT ;  /* 0x0000001404237812 */ /* 0x040fe400078efcff */
[C---:B------:R-:W-:Y:S02]  /*02a0*/  LOP3.LUT R49, R4.reuse, 0x1c, RZ, 0xfc, !PT ;  /* 0x0000001c04317812 */ /* 0x040fe400078efcff */
[C---:B------:R-:W-:Y:S02]  /*02b0*/  LOP3.LUT R19, R4.reuse, 0x2c, RZ, 0xfc, !PT ;  /* 0x0000002c04137812 */ /* 0x040fe400078efcff */
[C---:B------:R-:W-:Y:S02]  /*02c0*/  LOP3.LUT R7, R4.reuse, 0x34, RZ, 0xfc, !PT ;  /* 0x0000003404077812 */ /* 0x040fe400078efcff */
[----:B------:R-:W-:Y:S01]  /*02d0*/  LOP3.LUT R3, R4, 0x3c, RZ, 0xfc, !PT ;  /* 0x0000003c04037812 */ /* 0x000fe200078efcff */
[----:B------:R-:W-:Y:S01]  /*02e0*/  IMAD.SHL.U32 R4, R2, 0x20, RZ ;  /* 0x0000002002047824 */ /* 0x000fe200078e00ff */
[-C--:B------:R-:W-:Y:S01]  /*02f0*/  LEA.HI.X R13, R6, R31.reuse, RZ, 0x1, P1 ;  /* 0x0000001f060d7211 */ /* 0x080fe200008f0cff */
[----:B------:R-:W-:Y:S01]  /*0300*/  IMAD.WIDE.U32 R38, R10, 0x2, R38 ;  /* 0x000000020a267825 */ /* 0x000fe200078e0026 */
[-C--:B------:R-:W-:Y:S01]  /*0310*/  LEA R50, P1, R2, R30.reuse, 0x6 ;  /* 0x0000001e02327211 */ /* 0x080fe200078230ff */
[----:B0-----:R-:W-:Y:S01]  /*0320*/  ULEA UR12, UR12, UR4, 0x18 ;  /* 0x000000040c0c7291 */ /* 0x001fe2000f8ec03f */
[CC--:B------:R-:W-:Y:S01]  /*0330*/  LEA R36, P3, R57.reuse, R30.reuse, 0x6 ;  /* 0x0000001e39247211 */ /* 0x0c0fe200078630ff */
[----:B------:R-:W-:Y:S01]  /*0340*/  IMAD.SHL.U32 R32, R57, 0x20, RZ ;  /* 0x0000002039207824 */ /* 0x000fe200078e00ff */
[-C--:B------:R-:W-:Y:S01]  /*0350*/  LEA.HI.X R51, R4, R31.reuse, RZ, 0x1, P1 ;  /* 0x0000001f04337211 */ /* 0x080fe200008f0cff */
[C---:B------:R-:W-:Y:S01]  /*0360*/  IMAD.SHL.U32 R52, R5.reuse, 0x20, RZ ;  /* 0x0000002005347824 */ /* 0x040fe200078e00ff */
[-C--:B------:R-:W-:Y:S01]  /*0370*/  IADD3 R26, P0, R58, R30.reuse, RZ ;  /* 0x0000001e3a1a7210 */ /* 0x080fe20007f1e0ff */
[----:B------:R-:W-:Y:S01]  /*0380*/  IMAD.WIDE.U32 R12, R10, 0x2, R12 ;  /* 0x000000020a0c7825 */ /* 0x000fe200078e000c */
[-C--:B------:R-:W-:Y:S01]  /*0390*/  LEA R24, P5, R5, R30.reuse, 0x6 ;  /* 0x0000001e05187211 */ /* 0x080fe200078a30ff */
[----:B------:R-:W3:Y:S01]  /*03a0*/  LDG.E.U16 R14, desc[UR14][R14.64] ;  /* 0x0000000e0e0e7981 */ /* 0x000ee2000c1e1500 */
[-C--:B------:R-:W-:Y:S01]  /*03b0*/  LEA.HI.X R37, R32, R31.reuse, RZ, 0x1, P3 ;  /* 0x0000001f20257211 */ /* 0x080fe200018f0cff */
[----:B------:R-:W-:Y:S01]  /*03c0*/  IMAD.SHL.U32 R20, R23, 0x20, RZ ;  /* 0x0000002017147824 */ /* 0x000fe200078e00ff */
[-C--:B------:R-:W-:Y:S01]  /*03d0*/  LEA.HI.X R27, R11, R31.reuse, RZ, 0x1, P0 ;  /* 0x0000001f0b1b7211 */ /* 0x080fe200000f0cff */
[----:B------:R-:W-:Y:S01]  /*03e0*/  IMAD.SHL.U32 R42, R17, 0x20, RZ ;  /* 0x00000020112a7824 */ /* 0x000fe200078e00ff */
[-C--:B------:R-:W-:Y:S01]  /*03f0*/  LEA R22, P4, R23, R30.reuse, 0x6 ;  /* 0x0000001e17167211 */ /* 0x080fe200078830ff */
[----:B------:R-:W-:Y:S01]  /*0400*/  IMAD.SHL.U32 R6, R21, 0x20, RZ ;  /* 0x0000002015067824 */ /* 0x000fe200078e00ff */
[-C--:B------:R-:W-:Y:S01]  /*0410*/  LEA R40, P6, R17, R30.reuse, 0x6 ;  /* 0x0000001e11287211 */ /* 0x080fe200078c30ff */
[----:B------:R-:W-:Y:S01]  /*0420*/  IMAD.SHL.U32 R48, R7, 0x20, RZ ;  /* 0x0000002007307824 */ /* 0x000fe200078e00ff */
[-C--:B------:R-:W-:Y:S01]  /*0430*/  LEA.HI.X R25, R52, R31.reuse, RZ, 0x1, P5 ;  /* 0x0000001f34197211 */ /* 0x080fe200028f0cff */
[C---:B------:R-:W-:Y:S01]  /*0440*/  IMAD.WIDE.U32 R50, R10.reuse, 0x2, R50 ;  /* 0x000000020a327825 */ /* 0x040fe200078e0032 */
[-C--:B------:R-:W-:Y:S01]  /*0450*/  LEA R60, P0, R21, R30.reuse, 0x6 ;  /* 0x0000001e153c7211 */ /* 0x080fe200078030ff */
[----:B------:R-:W4:Y:S01]  /*0460*/  LDG.E.U16 R12, desc[UR14][R12.64] ;  /* 0x0000000e0c0c7981 */ /* 0x000f22000c1e1500 */
[----:B------:R-:W-:Y:S01]  /*0470*/  LEA R32, P5, R7, R30, 0x6 ;  /* 0x0000001e07207211 */ /* 0x000fe200078a30ff */
[----:B------:R-:W-:Y:S01]  /*0480*/  IMAD.WIDE.U32 R36, R10, 0x2, R36 ;  /* 0x000000020a247825 */ /* 0x000fe200078e0024 */
[----:B------:R-:W-:-:S02]  /*0490*/  LEA.HI.X R23, R20, R31, RZ, 0x1, P4 ;  /* 0x0000001f14177211 */ /* 0x000fc400020f0cff */
[-C--:B------:R-:W-:Y:S01]  /*04a0*/  LEA.HI.X R41, R42, R31.reuse, RZ, 0x1, P6 ;  /* 0x0000001f2a297211 */ /* 0x080fe200030f0cff */
[C---:B------:R-:W-:Y:S01]  /*04b0*/  IMAD.SHL.U32 R16, R35.reuse, 0x20, RZ ;  /* 0x0000002023107824 */ /* 0x040fe200078e00ff */
[-C--:B------:R-:W-:Y:S01]  /*04c0*/  LEA R46, P4, R35, R30.reuse, 0x6 ;  /* 0x0000001e232e7211 */ /* 0x080fe200078830ff */
[C---:B------:R-:W-:Y:S01]  /*04d0*/  IMAD.SHL.U32 R18, R49.reuse, 0x20, RZ ;  /* 0x0000002031127824 */ /* 0x040fe200078e00ff */
[-C--:B------:R-:W-:Y:S01]  /*04e0*/  LEA R44, P3, R49, R30.reuse, 0x6 ;  /* 0x0000001e312c7211 */ /* 0x080fe200078630ff */
[C---:B------:R-:W-:Y:S01]  /*04f0*/  IMAD.SHL.U32 R34, R19.reuse, 0x20, RZ ;  /* 0x0000002013227824 */ /* 0x040fe200078e00ff */
[-C--:B------:R-:W-:Y:S01]  /*0500*/  LEA R42, P6, R19, R30.reuse, 0x6 ;  /* 0x0000001e132a7211 */ /* 0x080fe200078c30ff */
[C---:B------:R-:W-:Y:S01]  /*0510*/  IMAD.SHL.U32 R4, R3.reuse, 0x20, RZ ;  /* 0x0000002003047824 */ /* 0x040fe200078e00ff */
[-C--:B------:R-:W-:Y:S01]  /*0520*/  LEA.HI.X R61, R6, R31.reuse, RZ, 0x1, P0 ;  /* 0x0000001f063d7211 */ /* 0x080fe200000f0cff */
[----:B------:R1:W5:Y:S01]  /*0530*/  LDG.E.U16 R13, desc[UR14][R50.64] ;  /* 0x0000000e320d7981 */ /* 0x000362000c1e1500 */
[-C--:B------:R-:W-:Y:S01]  /*0540*/  LEA.HI.X R33, R48, R31.reuse, RZ, 0x1, P5 ;  /* 0x0000001f30217211 */ /* 0x080fe200028f0cff */
[----:B------:R-:W-:Y:S01]  /*0550*/  IMAD.SHL.U32 R56, R2, 0x40, RZ ;  /* 0x0000004002387824 */ /* 0x000fe200078e00ff */
[----:B------:R-:W-:Y:S01]  /*0560*/  LEA R30, P1, R3, R30, 0x6 ;  /* 0x0000001e031e7211 */ /* 0x000fe200078230ff */
[----:B------:R-:W-:Y:S01]  /*0570*/  IMAD.WIDE.U32 R24, R10, 0x2, R24 ;  /* 0x000000020a187825 */ /* 0x000fe200078e0018 */
[-C--:B------:R-:W-:Y:S01]  /*0580*/  LEA.HI.X R47, R16, R31.reuse, RZ, 0x1, P4 ;  /* 0x0000001f102f7211 */ /* 0x080fe200020f0cff */
[----:B------:R-:W5:Y:S01]  /*0590*/  LDG.E.U16 R36, desc[UR14][R36.64] ;  /* 0x0000000e24247981 */ /* 0x000f62000c1e1500 */
[-C--:B------:R-:W-:Y:S01]  /*05a0*/  LEA.HI.X R45, R18, R31.reuse, RZ, 0x1, P3 ;  /* 0x0000001f122d7211 */ /* 0x080fe200018f0cff */
[----:B------:R-:W-:Y:S01]  /*05b0*/  IMAD.WIDE.U32 R26, R10, 0x2, R26 ;  /* 0x000000020a1a7825 */ /* 0x000fe200078e001a */
[----:B-1----:R-:W-:Y:S01]  /*05c0*/  LEA R50, P0, R11, R28, 0x2 ;  /* 0x0000001c0b327211 */ /* 0x002fe200078010ff */
[----:B------:R-:W5:Y:S01]  /*05d0*/  LDG.E.U16 R24, desc[UR14][R24.64] ;  /* 0x0000000e18187981 */ /* 0x000f62000c1e1500 */
[-C--:B------:R-:W-:Y:S01]  /*05e0*/  LEA.HI.X R43, R34, R31.reuse, RZ, 0x1, P6 ;  /* 0x0000001f222b7211 */ /* 0x080fe200030f0cff */
[----:B------:R-:W-:Y:S01]  /*05f0*/  IMAD.WIDE.U32 R32, R10, 0x2, R32 ;  /* 0x000000020a207825 */ /* 0x000fe200078e0020 */
[----:B------:R-:W-:Y:S01]  /*0600*/  LEA.HI.X R31, R4, R31, RZ, 0x1, P1 ;  /* 0x0000001f041f7211 */ /* 0x000fe200008f0cff */
[----:B------:R-:W5:Y:S01]  /*0610*/  LDG.E.U16 R26, desc[UR14][R26.64] ;  /* 0x0000000e1a1a7981 */ /* 0x000f62000c1e1500 */
[----:B------:R-:W-:-:S03]  /*0620*/  LEA.HI.X R51, R58, R29, RZ, 0x1, P0 ;  /* 0x0000001d3a337211 */ /* 0x000fc600000f0cff */
[----:B------:R0:W5:Y:S01]  /*0630*/  LDG.E.U16 R37, desc[UR14][R38.64] ;  /* 0x0000000e26257981 */ /* 0x000162000c1e1500 */
[----:B------:R-:W-:-:S03]  /*0640*/  IMAD.WIDE.U32 R22, R10, 0x2, R22 ;  /* 0x000000020a167825 */ /* 0x000fc600078e0016 */
[----:B------:R1:W5:Y:S01]  /*0650*/  LDG.E.U16 R25, desc[UR14][R32.64] ;  /* 0x0000000e20197981 */ /* 0x000362000c1e1500 */
[----:B------:R-:W-:-:S03]  /*0660*/  IMAD.WIDE.U32 R40, R10, 0x2, R40 ;  /* 0x000000020a287825 */ /* 0x000fc600078e0028 */
[----:B------:R-:W5:Y:S01]  /*0670*/  LDG.E.U16 R22, desc[UR14][R22.64] ;  /* 0x0000000e16167981 */ /* 0x000f62000c1e1500 */
[-C--:B0-----:R-:W-:Y:S01]  /*0680*/  LEA R38, P0, R2, R28.reuse, 0x7 ;  /* 0x0000001c02267211 */ /* 0x081fe200078038ff */
[----:B------:R-:W-:Y:S02]  /*0690*/  IMAD.WIDE.U32 R30, R10, 0x2, R30 ;  /* 0x000000020a1e7825 */ /* 0x000fe400078e001e */
[----:B------:R-:W5:Y:S01]  /*06a0*/  LDG.E.U16 R20, desc[UR14][R40.64] ;  /* 0x0000000e28147981 */ /* 0x000f62000c1e1500 */
[-C--:B------:R-:W-:Y:S01]  /*06b0*/  LEA.HI.X R39, R56, R29.reuse, RZ, 0x1, P0 ;  /* 0x0000001d38277211 */ /* 0x080fe200000f0cff */
[C---:B------:R-:W-:Y:S01]  /*06c0*/  IMAD.SHL.U32 R2, R21.reuse, 0x40, RZ ;  /* 0x0000004015027824 */ /* 0x040fe200078e00ff */
[-C--:B-1----:R-:W-:Y:S01]  /*06d0*/  LEA R32, P0, R21, R28.reuse, 0x7 ;  /* 0x0000001c15207211 */ /* 0x082fe200078038ff */
[----:B------:R-:W-:Y:S01]  /*06e0*/  IMAD.WIDE.U32 R46, R10, 0x2, R46 ;  /* 0x000000020a2e7825 */ /* 0x000fe200078e002e */
[----:B------:R0:W5:Y:S02]  /*06f0*/  LDG.E.U16 R23, desc[UR14][R30.64] ;  /* 0x0000000e1e177981 */ /* 0x000164000c1e1500 */
[----:B------:R-:W-:Y:S01]  /*0700*/  LEA.HI.X R33, R2, R29, RZ, 0x1, P0 ;  /* 0x0000001d02217211 */ /* 0x000fe200000f0cff */
[----:B------:R-:W-:Y:S01]  /*0710*/  IMAD.SHL.U32 R16, R59, 0x40, RZ ;  /* 0x000000403b107824 */ /* 0x000fe200078e00ff */
[----:B------:R1:W5:Y:S01]  /*0720*/  LDG.E.U16 R41, desc[UR14][R46.64] ;  /* 0x0000000e2e297981 */ /* 0x000362000c1e1500 */
[----:B------:R-:W-:Y:S01]  /*0730*/  IMAD.WIDE.U32 R44, R10, 0x2, R44 ;  /* 0x000000020a2c7825 */ /* 0x000fe200078e002c */
[----:B0-----:R-:W-:-:S03]  /*0740*/  LEA R30, P0, R55, R28, 0x7 ;  /* 0x0000001c371e7211 */ /* 0x001fc600078038ff */
[C---:B------:R-:W-:Y:S01]  /*0750*/  IMAD.WIDE.U32 R42, R10.reuse, 0x2, R42 ;  /* 0x000000020a2a7825 */ /* 0x040fe200078e002a */
[----:B------:R-:W5:Y:S01]  /*0760*/  LDG.E.U16 R40, desc[UR14][R44.64] ;  /* 0x0000000e2c287981 */ /* 0x000f62000c1e1500 */
[-C--:B-1----:R-:W-:Y:S02]  /*0770*/  LEA R46, P1, R59, R28.reuse, 0x7 ;  /* 0x0000001c3b2e7211 */ /* 0x082fe400078238ff */
[----:B------:R-:W-:Y:S01]  /*0780*/  IMAD.WIDE.U32 R38, R10, 0x2, R38 ;  /* 0x000000020a267825 */ /* 0x000fe200078e0026 */
[----:B------:R-:W5:Y:S01]  /*0790*/  LDG.E.U16 R27, desc[UR14][R42.64] ;  /* 0x0000000e2a1b7981 */ /* 0x000f62000c1e1500 */
[-C--:B------:R-:W-:Y:S02]  /*07a0*/  LEA.HI.X R47, R16, R29.reuse, RZ, 0x1, P1 ;  /* 0x0000001d102f7211 */ /* 0x080fe400008f0cff */
[C---:B------:R-:W-:Y:S01]  /*07b0*/  IMAD.SHL.U32 R4, R35.reuse, 0x40, RZ ;  /* 0x0000004023047824 */ /* 0x040fe200078e00ff */
[----:B------:R-:W-:Y:S01]  /*07c0*/  LEA R34, P1, R35, R28, 0x7 ;  /* 0x0000001c23227211 */ /* 0x000fe200078238ff */
[----:B------:R-:W-:Y:S01]  /*07d0*/  IMAD.SHL.U32 R18, R53, 0x40, RZ ;  /* 0x0000004035127824 */ /* 0x000fe200078e00ff */
[----:B------:R-:W5:Y:S01]  /*07e0*/  LDG.E.U16 R44, desc[UR14][R38.64+0x40] ;  /* 0x0000400e262c7981 */ /* 0x000f62000c1e1500 */
[----:B------:R-:W-:Y:S01]  /*07f0*/  IMAD.SHL.U32 R6, R49, 0x40, RZ ;  /* 0x0000004031067824 */ /* 0x000fe200078e00ff */
[----:B------:R-:W-:-:S02]  /*0800*/  LEA.HI.X R35, R4, R29, RZ, 0x1, P1 ;  /* 0x0000001d04237211 */ /* 0x000fc400008f0cff */
[----:B------:R0:W5:Y:S01]  /*0810*/  LDG.E.U16 R43, desc[UR14][R38.64] ;  /* 0x0000000e262b7981 */ /* 0x000162000c1e1500 */
[----:B------:R-:W-:-:S04]  /*0820*/  IMAD.WIDE.U32 R50, R10, 0x2, R50 ;  /* 0x000000020a327825 */ /* 0x000fc800078e0032 */
[C---:B------:R-:W-:Y:S01]  /*0830*/  IMAD.WIDE.U32 R60, R10.reuse, 0x2, R60 ;  /* 0x000000020a3c7825 */ /* 0x040fe200078e003c */
[----:B------:R-:W5:Y:S03]  /*0840*/  LDG.E.U16 R21, desc[UR14][R50.64] ;  /* 0x0000000e32157981 */ /* 0x000f66000c1e1500 */
[C---:B------:R-:W-:Y:S01]  /*0850*/  IMAD.WIDE.U32 R46, R10.reuse, 0x2, R46 ;  /* 0x000000020a2e7825 */ /* 0x040fe200078e002e */
[----:B------:R-:W5:Y:S03]  /*0860*/  LDG.E.U16 R42, desc[UR14][R50.64+0x40] ;  /* 0x0000400e322a7981 */ /* 0x000f66000c1e1500 */
[C---:B------:R-:W-:Y:S01]  /*0870*/  IMAD.WIDE.U32 R32, R10.reuse, 0x2, R32 ;  /* 0x000000020a207825 */ /* 0x040fe200078e0020 */
[----:B------:R-:W5:Y:S03]  /*0880*/  LDG.E.U16 R15, desc[UR14][R60.64] ;  /* 0x0000000e3c0f7981 */ /* 0x000f66000c1e1500 */
[----:B------:R-:W-:Y:S01]  /*0890*/  IMAD.WIDE.U32 R34, R10, 0x2, R34 ;  /* 0x000000020a227825 */ /* 0x000fe200078e0022 */
[----:B------:R-:W5:Y:S04]  /*08a0*/  LDG.E.U16 R45, desc[UR14][R46.64] ;  /* 0x0000000e2e2d7981 */ /* 0x000f68000c1e1500 */
[----:B------:R-:W5:Y:S04]  /*08b0*/  LDG.E.U16 R48, desc[UR14][R46.64+0x40] ;  /* 0x0000400e2e307981 */ /* 0x000f68000c1e1500 */
[----:B------:R-:W5:Y:S04]  /*08c0*/  LDG.E.U16 R50, desc[UR14][R32.64] ;  /* 0x0000000e20327981 */ /* 0x000f68000c1e1500 */
[----:B------:R-:W5:Y:S04]  /*08d0*/  LDG.E.U16 R51, desc[UR14][R32.64+0x40] ;  /* 0x0000400e20337981 */ /* 0x000f68000c1e1500 */
[----:B------:R-:W5:Y:S04]  /*08e0*/  LDG.E.U16 R47, desc[UR14][R34.64] ;  /* 0x0000000e222f7981 */ /* 0x000f68000c1e1500 */
[----:B------:R-:W5:Y:S04]  /*08f0*/  LDG.E.U16 R59, desc[UR14][R34.64+0x40] ;  /* 0x0000400e223b7981 */ /* 0x000f68000c1e1500 */
[----:B--2---:R1:W-:Y:S02]  /*0900*/  STS.U16 [R9+UR12+0x200], R0 ;  /* 0x0002000009007988 */ /* 0x0043e4000800040c */
[----:B-1----:R-:W-:-:S05]  /*0910*/  IMAD.SHL.U32 R0, R55, 0x40, RZ ;  /* 0x0000004037007824 */ /* 0x002fca00078e00ff */
[----:B------:R-:W-:-:S03]  /*0920*/  LEA.HI.X R31, R0, R29, RZ, 0x1, P0 ;  /* 0x0000001d001f7211 */ /* 0x000fc600000f0cff */
[----:B0-----:R-:W-:Y:S01]  /*0930*/  IMAD.WIDE.U32 R38, R10, 0x2, R30 ;  /* 0x000000020a267825 */ /* 0x001fe200078e001e */
[-C--:B------:R-:W-:Y:S02]  /*0940*/  LEA R30, P0, R53, R28.reuse, 0x7 ;  /* 0x0000001c351e7211 */ /* 0x080fe400078038ff */
[----:B------:R-:W-:Y:S02]  /*0950*/  LEA R28, P1, R49, R28, 0x7 ;  /* 0x0000001c311c7211 */ /* 0x000fe400078238ff */
[-C--:B------:R-:W-:Y:S01]  /*0960*/  LEA.HI.X R31, R18, R29.reuse, RZ, 0x1, P0 ;  /* 0x0000001d121f7211 */ /* 0x080fe200000f0cff */
[----:B------:R-:W2:Y:S01]  /*0970*/  LDG.E.U16 R46, desc[UR14][R38.64] ;  /* 0x0000000e262e7981 */ /* 0x000ea2000c1e1500 */
[----:B------:R-:W-:Y:S01]  /*0980*/  LEA.HI.X R29, R6, R29, RZ, 0x1, P1 ;  /* 0x0000001d061d7211 */ /* 0x000fe200008f0cff */
[C---:B------:R-:W-:Y:S02]  /*0990*/  IMAD.WIDE.U32 R30, R10.reuse, 0x2, R30 ;  /* 0x000000020a1e7825 */ /* 0x040fe400078e001e */
[----:B------:R-:W2:Y:S02]  /*09a0*/  LDG.E.U16 R52, desc[UR14][R38.64+0x40] ;  /* 0x0000400e26347981 */ /* 0x000ea4000c1e1500 */
[----:B------:R-:W-:-:S02]  /*09b0*/  IMAD.WIDE.U32 R28, R10, 0x2, R28 ;  /* 0x000000020a1c7825 */ /* 0x000fc400078e001c */
[----:B------:R-:W2:Y:S04]  /*09c0*/  LDG.E.U16 R60, desc[UR14][R30.64] ;  /* 0x0000000e1e3c7981 */ /* 0x000ea8000c1e1500 */
[----:B------:R-:W2:Y:S04]  /*09d0*/  LDG.E.U16 R61, desc[UR14][R30.64+0x40] ;  /* 0x0000400e1e3d7981 */ /* 0x000ea8000c1e1500 */
[----:B------:R-:W2:Y:S04]  /*09e0*/  LDG.E.U16 R32, desc[UR14][R28.64] ;  /* 0x0000000e1c207981 */ /* 0x000ea8000c1e1500 */
[----:B------:R-:W2:Y:S01]  /*09f0*/  LDG.E.U16 R33, desc[UR14][R28.64+0x40] ;  /* 0x0000400e1c217981 */ /* 0x000ea2000c1e1500 */
[----:B------:R-:W-:Y:S01]  /*0a00*/  IMAD R10, R11, 0x2, R10 ;  /* 0x000000020b0a7824 */ /* 0x000fe200078e020a */
[----:B------:R-:W-:-:S03]  /*0a10*/  SHF.R.U32.HI R11, RZ, 0x1, R11 ;  /* 0x00000001ff0b7819 */ /* 0x000fc6000001160b */
[----:B------:R-:W-:-:S05]  /*0a20*/  IMAD.SHL.U32 R10, R10, 0x2, RZ ;  /* 0x000000020a0a7824 */ /* 0x000fca00078e00ff */
[----:B------:R-:W-:Y:S02]  /*0a30*/  LOP3.LUT R11, R10, R11, RZ, 0x3c, !PT ;  /* 0x0000000b0a0b7212 */ /* 0x000fe400078e3cff */
[----:B------:R-:W-:Y:S01]  /*0a40*/  LOP3.LUT R10, R9, 0x20, RZ, 0x3c, !PT ;  /* 0x00000020090a7812 */ /* 0x000fe200078e3cff */
[----:B---3--:R-:W-:Y:S04]  /*0a50*/  STS.U16 [R9+UR12+0x600], R14 ;  /* 0x0006000e09007988 */ /* 0x008fe8000800040c */
[----:B----4-:R-:W-:Y:S01]  /*0a60*/  STS.U16 [R9+UR12+0x400], R12 ;  /* 0x0004000c09007988 */ /* 0x010fe2000800040c */
[----:B------:R-:W-:-:S03]  /*0a70*/  UIADD3 UR4, UR12, 0x1000, URZ ;  /* 0x000010000c047890 */ /* 0x000fc6000fffe03f */
[----:B-----5:R-:W-:Y:S04]  /*0a80*/  STS.U16 [R9+UR12+0xa00], R36 ;  /* 0x000a002409007988 */ /* 0x020fe8000800040c */
[----:B------:R-:W-:Y:S04]  /*0a90*/  STS.U16 [R9+UR12+0xe00], R24 ;  /* 0x000e001809007988 */ /* 0x000fe8000800040c */
[----:B------:R-:W-:Y:S04]  /*0aa0*/  STS.U16 [R9+UR12], R26 ;  /* 0x0000001a09007988 */ /* 0x000fe8000800040c */
[----:B------:R-:W-:Y:S04]  /*0ab0*/  STS.U16 [R9+UR12+0x800], R22 ;  /* 0x0008001609007988 */ /* 0x000fe8000800040c */
        /* <DEDUP_REMOVED lines=18> */
[----:B------:R-:W-:Y:S01]  /*0be0*/  STS.U16 [R11+UR12+0x1a00], R59 ;  /* 0x001a003b0b007988 */ /* 0x000fe2000800040c */
[----:B------:R-:W-:-:S02]  /*0bf0*/  USHF.R.U32.HI UR5, URZ, 0x4, UR12 ;  /* 0x000000043f057899 */ /* 0x000fc4000801160c */
[----:B------:R-:W-:Y:S02]  /*0c00*/  USHF.R.U32.HI UR6, URZ, 0x4, UR4 ;  /* 0x000000043f067899 */ /* 0x000fe40008011604 */
[----:B------:R-:W-:Y:S02]  /*0c10*/  USGXT.U32 UR4, UR5, 0xe ;  /* 0x0000000e0504789a */ /* 0x000fe40008000000 */
[----:B------:R-:W-:Y:S01]  /*0c20*/  USGXT.U32 UR6, UR6, 0xe ;  /* 0x0000000e0606789a */ /* 0x000fe20008000000 */
[----:B------:R-:W-:Y:S01]  /*0c30*/  UMOV UR5, 0x80000020 ;  /* 0x8000002000057882 */ /* 0x000fe20000000000 */
[----:B------:R-:W-:Y:S01]  /*0c40*/  UMOV UR7, 0x40000040 ;  /* 0x4000004000077882 */ /* 0x000fe20000000000 */
[----:B------:R-:W-:Y:S01]  /*0c50*/  UMOV UR8, 0xfffffffe ;  /* 0xfffffffe00087882 */ /* 0x000fe20000000000 */
[----:B------:R-:W-:Y:S01]  /*0c60*/  UMOV UR9, 0x7fffffdf ;  /* 0x7fffffdf00097882 */ /* 0x000fe20000000000 */
[----:B------:R-:W-:Y:S01]  /*0c70*/  UMOV UR10, 0x80 ;  /* 0x00000080000a7882 */ /* 0x000fe20000000000 */
[----:B------:R-:W-:Y:S01]  /*0c80*/  UMOV UR11, 0x40000040 ;  /* 0x40000040000b7882 */ /* 0x000fe20000000000 */
[----:B--2---:R-:W-:Y:S04]  /*0c90*/  STS.U16 [R11+UR12+0x1800], R46 ;  /* 0x0018002e0b007988 */ /* 0x004fe8000800040c */
[----:B------:R-:W-:Y:S04]  /*0ca0*/  STS.U16 [R11+UR12+0x1840], R52 ;  /* 0x001840340b007988 */ /* 0x000fe8000800040c */
[----:B------:R-:W-:Y:S04]  /*0cb0*/  STS.U16 [R11+UR12+0x1c00], R60 ;  /* 0x001c003c0b007988 */ /* 0x000fe8000800040c */
[----:B------:R-:W-:Y:S04]  /*0cc0*/  STS.U16 [R11+UR12+0x1c40], R61 ;  /* 0x001c403d0b007988 */ /* 0x000fe8000800040c */
[----:B------:R-:W-:Y:S04]  /*0cd0*/  STS.U16 [R11+UR12+0x1e40], R32 ;  /* 0x001e40200b007988 */ /* 0x000fe8000800040c */
[----:B------:R0:W-:Y:S01]  /*0ce0*/  STS.U16 [R11+UR12+0x1e00], R33 ;  /* 0x001e00210b007988 */ /* 0x0001e2000800040c */
[----:B------:R-:W-:Y:S06]  /*0cf0*/  BAR.SYNC.DEFER_BLOCKING 0x0 ;  /* 0x0000000000007b1d */ /* 0x000fec0000010000 */
[----:B0-----:R-:W-:-:S06]  /*0d00*/  WARPGROUP.ARRIVE ;  /* 0x00000000000079c5 */ /* 0x001fcc0000000000 */
[----:B------:R-:W-:Y:S01]  /*0d10*/  HGMMA.64x64x16.F32 R24, gdesc[UR4].tnspB, RZ, !UPT ;  /* 0x40e00000041879f0 */ /* 0x000fe2000c7008ff */
[----:B------:R-:W-:Y:S01]  /*0d20*/  UMOV UR5, URZ ;  /* 0x0000003f00057c82 */ /* 0x000fe20008000000 */
[----:B------:R-:W-:Y:S01]  /*0d30*/  UMOV UR7, URZ ;  /* 0x0000003f00077c82 */ /* 0x000fe20008000000 */
[----:B------:R-:W-:Y:S02]  /*0d40*/  UIADD3.64 UR4, UR4, -UR8, URZ ;  /* 0x8000000804047297 */ /* 0x000fe4000fffe03f */
[----:B------:R-:W-:-:S09]  /*0d50*/  UIADD3.64 UR6, UR6, UR10, URZ ;  /* 0x0000000a06067297 */ /* 0x000fd2000fffe03f */
[----:B------:R-:W-:Y:S01]  /*0d60*/  HGMMA.64x64x16.F32 R24, gdesc[UR4].tnspB, R24, gsb0 ;  /* 0x40e00000041879f0 */ /* 0x000fe20008000818 */
[C---:B------:R-:W-:Y:S02]  /*0d70*/  IMAD.SHL.U32 R9, R8.reuse, 0x20, RZ ;  /* 0x0000002008097824 */ /* 0x040fe400078e00ff */
[----:B------:R-:W-:-:S03]  /*0d80*/  IMAD.SHL.U32 R10, R8, 0x10, RZ ;  /* 0x00000010080a7824 */ /* 0x000fc600078e00ff */
[----:B------:R-:W-:Y:S02]  /*0d90*/  LOP3.LUT R9, R9, 0x60, RZ, 0xc0, !PT ;  /* 0x0000006009097812 */ /* 0x000fe400078ec0ff */
[----:B------:R-:W-:Y:S02]  /*0da0*/  SHF.R.S32.HI R59, RZ, 0x2, R8 ;  /* 0x00000002ff3b7819 */ /* 0x000fe40000011408 */
[----:B------:R-:W-:Y:S02]  /*0db0*/  LOP3.LUT R12, R9, 0x780, R10, 0xf8, !PT ;  /* 0x00000780090c7812 */ /* 0x000fe400078ef80a */
[C---:B------:R-:W-:Y:S02]  /*0dc0*/  LOP3.LUT R9, R8.reuse, 0x40, RZ, 0xc0, !PT ;  /* 0x0000004008097812 */ /* 0x040fe400078ec0ff */
[----:B------:R-:W-:Y:S02]  /*0dd0*/  SGXT R59, R59, 0x1 ;  /* 0x000000013b3b781a */ /* 0x000fe40000000200 */
[----:B------:R-:W-:Y:S01]  /*0de0*/  R2UR UR4, R9 ;  /* 0x00000000090472ca */ /* 0x000fe200000e0000 */
[----:B------:R-:W-:Y:S01]  /*0df0*/  IMAD.SHL.U32 R9, R8, 0x100, RZ ;  /* 0x0000010008097824 */ /* 0x000fe200078e00ff */
[----:B------:R-:W-:-:S04]  /*0e00*/  LOP3.LUT R59, R12, 0x2010, R59, 0xf8, !PT ;  /* 0x000020100c3b7812 */ /* 0x000fc800078ef83b */
[----:B------:R-:W-:-:S04]  /*0e10*/  LOP3.LUT R9, R9, 0x1800, RZ, 0xc0, !PT ;  /* 0x0000180009097812 */ /* 0x000fc800078ec0ff */
[----:B------:R-:W-:Y:S01]  /*0e20*/  LOP3.LUT R21, R9, 0x70, R10, 0xf8, !PT ;  /* 0x0000007009157812 */ /* 0x000fe200078ef80a */
[----:B------:R-:W-:Y:S02]  /*0e30*/  WARPGROUP.DEPBAR.LE gsb0, 0x0 ;  /* 0x00008000000079c5 */ /* 0x000fe40000010000 */
[----:B------:R-:W-:Y:S02]  /*0e40*/  IMAD.MOV.U32 R12, RZ, RZ, R24 ;  /* 0x000000ffff0c7224 */ /* 0x000fe400078e0018 */
[----:B------:R-:W-:Y:S02]  /*0e50*/  IMAD.MOV.U32 R13, RZ, RZ, R26 ;  /* 0x000000ffff0d7224 */ /* 0x000fe400078e001a */
[----:B------:R-:W-:Y:S02]  /*0e60*/  IMAD.MOV.U32 R14, RZ, RZ, R40 ;  /* 0x000000ffff0e7224 */ /* 0x000fe400078e0028 */
[----:B------:R-:W-:Y:S01]  /*0e70*/  IMAD.MOV.U32 R15, RZ, RZ, R42 ;  /* 0x000000ffff0f7224 */ /* 0x000fe200078e002a */
[----:B------:R-:W-:Y:S01]  /*0e80*/  BAR.SYNC.DEFER_BLOCKING 0x0 ;  /* 0x0000000000007b1d */ /* 0x000fe20000010000 */
[----:B------:R-:W-:Y:S01]  /*0e90*/  SHF.R.S32.HI R40, RZ, 0x5, R8 ;  /* 0x00000005ff287819 */ /* 0x000fe20000011408 */
[----:B------:R-:W-:-:S02]  /*0ea0*/  IMAD.MOV.U32 R8, RZ, RZ, R28 ;  /* 0x000000ffff087224 */ /* 0x000fc400078e001c */
[----:B------:R-:W-:Y:S01]  /*0eb0*/  IMAD.MOV.U32 R9, RZ, RZ, R30 ;  /* 0x000000ffff097224 */ /* 0x000fe200078e001e */
[----:B------:R-:W-:Y:S01]  /*0ec0*/  SGXT R40, R40, 0x1 ;  /* 0x000000012828781a */ /* 0x000fe20000000200 */
[----:B------:R-:W-:Y:S02]  /*0ed0*/  IMAD.MOV.U32 R10, RZ, RZ, R44 ;  /* 0x000000ffff0a7224 */ /* 0x000fe400078e002c */
[----:B------:R-:W-:Y:S01]  /*0ee0*/  IMAD.MOV.U32 R11, RZ, RZ, R46 ;  /* 0x000000ffff0b7224 */ /* 0x000fe200078e002e */
[----:B------:R-:W-:Y:S01]  /*0ef0*/  LOP3.LUT R40, R21, 0x2010, R40, 0x78, !PT ;  /* 0x0000201015287812 */ /* 0x000fe200078e7828 */
[----:B------:R-:W-:Y:S02]  /*0f00*/  IMAD.MOV.U32 R24, RZ, RZ, R25 ;  /* 0x000000ffff187224 */ /* 0x000fe400078e0019 */
[----:B------:R-:W-:Y:S02]  /*0f10*/  IMAD.MOV.U32 R20, RZ, RZ, R36 ;  /* 0x000000ffff147224 */ /* 0x000fe400078e0024 */
[----:B------:R-:W-:-:S02]  /*0f20*/  IMAD.MOV.U32 R21, RZ, RZ, R38 ;  /* 0x000000ffff157224 */ /* 0x000fc400078e0026 */
[----:B------:R-:W-:Y:S02]  /*0f30*/  IMAD.MOV.U32 R22, RZ, RZ, R52 ;  /* 0x000000ffff167224 */ /* 0x000fe400078e0034 */
[----:B------:R-:W-:Y:S01]  /*0f40*/  IMAD.MOV.U32 R23, RZ, RZ, R54 ;  /* 0x000000ffff177224 */ /* 0x000fe200078e0036 */
[----:B------:R0:W-:Y:S01]  /*0f50*/  STS.128 [R59+UR12], R12 ;  /* 0x0000000c3b007988 */ /* 0x0001e20008000c0c */
[----:B------:R-:W-:-:S03]  /*0f60*/  IMAD.MOV.U32 R25, RZ, RZ, R27 ;  /* 0x000000ffff197224 */ /* 0x000fc600078e001b */
[----:B------:R1:W-:Y:S01]  /*0f70*/  STS.128 [R59+UR12+0x800], R8 ;  /* 0x000800083b007988 */ /* 0x0003e20008000c0c */
[----:B------:R-:W-:Y:S02]  /*0f80*/  IMAD.MOV.U32 R26, RZ, RZ, R41 ;  /* 0x000000ffff1a7224 */ /* 0x000fe400078e0029 */
[----:B------:R-:W-:Y:S02]  /*0f90*/  IMAD.MOV.U32 R27, RZ, RZ, R43 ;  /* 0x000000ffff1b7224 */ /* 0x000fe400078e002b */
[----:B------:R-:W-:Y:S02]  /*0fa0*/  IMAD.MOV.U32 R28, RZ, RZ, R37 ;  /* 0x000000ffff1c7224 */ /* 0x000fe400078e0025 */
[----:B0-----:R-:W-:Y:S02]  /*0fb0*/  IMAD.MOV.U32 R12, RZ, RZ, R32 ;  /* 0x000000ffff0c7224 */ /* 0x001fe400078e0020 */
[----:B------:R-:W-:Y:S02]  /*0fc0*/  IMAD.MOV.U32 R13, RZ, RZ, R34 ;  /* 0x000000ffff0d7224 */ /* 0x000fe400078e0022 */
[----:B------:R-:W-:-:S02]  /*0fd0*/  IMAD.MOV.U32 R14, RZ, RZ, R48 ;  /* 0x000000ffff0e7224 */ /* 0x000fc400078e0030 */
[----:B------:R-:W-:Y:S01]  /*0fe0*/  IMAD.MOV.U32 R15, RZ, RZ, R50 ;  /* 0x000000ffff0f7224 */ /* 0x000fe200078e0032 */
[----:B------:R-:W-:Y:S01]  /*0ff0*/  LOP3.LUT R48, R59, 0x10, RZ, 0x3c, !PT ;  /* 0x000000103b307812 */ /* 0x000fe200078e3cff */
[----:B-1----:R-:W-:Y:S02]  /*1000*/  IMAD.MOV.U32 R8, RZ, RZ, R29 ;  /* 0x000000ffff087224 */ /* 0x002fe400078e001d */
[----:B------:R-:W-:Y:S01]  /*1010*/  IMAD.MOV.U32 R9, RZ, RZ, R31 ;  /* 0x000000ffff097224 */ /* 0x000fe200078e001f */
[----:B------:R0:W-:Y:S01]  /*1020*/  STS.128 [R59+UR12+0x1000], R12 ;  /* 0x0010000c3b007988 */ /* 0x0001e20008000c0c */
[----:B------:R-:W-:Y:S02]  /*1030*/  IMAD.MOV.U32 R10, RZ, RZ, R45 ;  /* 0x000000ffff0a7224 */ /* 0x000fe400078e002d */
[----:B------:R-:W-:Y:S02]  /*1040*/  IMAD.MOV.U32 R11, RZ, RZ, R47 ;  /* 0x000000ffff0b7224 */ /* 0x000fe400078e002f */
[----:B------:R-:W-:Y:S01]  /*1050*/  IMAD.MOV.U32 R30, RZ, RZ, R53 ;  /* 0x000000ffff1e7224 */ /* 0x000fe200078e0035 */
[----:B------:R-:W-:Y:S01]  /*1060*/  STS.128 [R59+UR12+0x1800], R20 ;  /* 0x001800143b007988 */ /* 0x000fe20008000c0c */
[----:B------:R-:W-:Y:S01]  /*1070*/  IMAD.MOV.U32 R29, RZ, RZ, R39 ;  /* 0x000000ffff1d7224 */ /* 0x000fe200078e0027 */
[----:B------:R-:W-:Y:S01]  /*1080*/  ULEA UR4, UR4, UR12, 0x1 ;  /* 0x0000000c04047291 */ /* 0x000fe2000f8e083f */
[----:B------:R-:W-:Y:S01]  /*1090*/  IMAD.MOV.U32 R31, RZ, RZ, R55 ;  /* 0x000000ffff1f7224 */ /* 0x000fe200078e0037 */
[----:B------:R1:W-:Y:S01]  /*10a0*/  STS.128 [R48+UR12], R24 ;  /* 0x0000001830007988 */ /* 0x0003e20008000c0c */
[----:B------:R-:W2:Y:S01]  /*10b0*/  LDC.64 R44, c[0x0][0x220] ;  /* 0x00008800ff2c7b82 */ /* 0x000ea20000000a00 */
[----:B0-----:R-:W-:-:S02]  /*10c0*/  IMAD.MOV.U32 R12, RZ, RZ, R33 ;  /* 0x000000ffff0c7224 */ /* 0x001fc400078e0021 */
[----:B------:R-:W-:Y:S02]  /*10d0*/  IMAD.MOV.U32 R13, RZ, RZ, R35 ;  /* 0x000000ffff0d7224 */ /* 0x000fe400078e0023 */
[----:B------:R-:W-:Y:S02]  /*10e0*/  IMAD.MOV.U32 R14, RZ, RZ, R49 ;  /* 0x000000ffff0e7224 */ /* 0x000fe400078e0031 */
[----:B------:R-:W-:Y:S01]  /*10f0*/  IMAD.MOV.U32 R15, RZ, RZ, R51 ;  /* 0x000000ffff0f7224 */ /* 0x000fe200078e0033 */
[----:B------:R0:W-:Y:S04]  /*1100*/  STS.128 [R48+UR12+0x800], R8 ;  /* 0x0008000830007988 */ /* 0x0001e80008000c0c */
[----:B------:R3:W-:Y:S04]  /*1110*/  STS.128 [R48+UR12+0x1000], R12 ;  /* 0x0010000c30007988 */ /* 0x0007e80008000c0c */
[----:B------:R-:W-:Y:S01]  /*1120*/  STS.128 [R48+UR12+0x1800], R28 ;  /* 0x0018001c30007988 */ /* 0x000fe20008000c0c */
[----:B------:R-:W-:Y:S06]  /*1130*/  BAR.SYNC.DEFER_BLOCKING 0x0 ;  /* 0x0000000000007b1d */ /* 0x000fec0000010000 */
[----:B------:R-:W4:Y:S01]  /*1140*/  S2R R42, SR_TID.X ;  /* 0x00000000002a7919 */ /* 0x000f220000002100 */
[----:B------:R-:W5:Y:S04]  /*1150*/  LDS.128 R32, [R40+UR4] ;  /* 0x0000000428207984 */ /* 0x000f680008000c00 */
[----:B------:R-:W5:Y:S04]  /*1160*/  LDS.128 R36, [R40+UR4+0x100] ;  /* 0x0001000428247984 */ /* 0x000f680008000c00 */
[----:B------:R-:W5:Y:S01]  /*1170*/  LDS.128 R20, [R40+UR4+0x200] ;  /* 0x0002000428147984 */ /* 0x000f620008000c00 */
[----:B----4-:R-:W-:-:S02]  /*1180*/  SHF.R.U32.HI R41, RZ, 0x5, R42 ;  /* 0x00000005ff297819 */ /* 0x010fc4000001162a */
[----:B------:R-:W-:Y:S02]  /*1190*/  LOP3.LUT R47, R42, 0x60, RZ, 0xc0, !PT ;  /* 0x000000602a2f7812 */ /* 0x000fe400078ec0ff */
[----:B-1----:R-:W-:Y:S02]  /*11a0*/  SGXT.U32 R26, R41, 0x2 ;  /* 0x00000002291a781a */ /* 0x002fe40000000000 */
[-C--:B--2---:R-:W-:Y:S02]  /*11b0*/  LEA R46, P0, R47, R44.reuse, 0x3 ;  /* 0x0000002c2f2e7211 */ /* 0x084fe400078018ff */
[----:B0-----:R-:W-:Y:S02]  /*11c0*/  LOP3.LUT R11, R26, 0x4, RZ, 0xfc, !PT ;  /* 0x000000041a0b7812 */ /* 0x001fe400078efcff */
[----:B------:R-:W-:Y:S02]  /*11d0*/  LEA.HI.X R47, R58, R45, RZ, 0x2, P0 ;  /* 0x0000002d3a2f7211 */ /* 0x000fe400000f14ff */
[----:B------:R-:W-:-:S02]  /*11e0*/  LEA R10, P0, R11, R44, 0x8 ;  /* 0x0000002c0b0a7211 */ /* 0x000fc400078040ff */
[----:B---3--:R-:W-:Y:S02]  /*11f0*/  LOP3.LUT R13, R26, 0x8, RZ, 0xfc, !PT ;  /* 0x000000081a0d7812 */ /* 0x008fe400078efcff */
[----:B------:R-:W-:Y:S02]  /*1200*/  LEA.HI.X R11, R56, R45, RZ, 0x2, P0 ;  /* 0x0000002d380b7211 */ /* 0x000fe400000f14ff */
[C---:B------:R-:W-:Y:S02]  /*1210*/  LOP3.LUT R15, R26.reuse, 0xc, RZ, 0xfc, !PT ;  /* 0x0000000c1a0f7812 */ /* 0x040fe400078efcff */
[----:B------:R-:W-:Y:S02]  /*1220*/  LEA R12, P0, R13, R44, 0x8 ;  /* 0x0000002c0d0c7211 */ /* 0x000fe400078040ff */
[----:B------:R-:W-:Y:S02]  /*1230*/  LOP3.LUT R25, R26, 0x10, RZ, 0xfc, !PT ;  /* 0x000000101a197812 */ /* 0x000fe400078efcff */
[----:B------:R-:W-:-:S02]  /*1240*/  LOP3.LUT R42, R42, 0x1f, RZ, 0xc0, !PT ;  /* 0x0000001f2a2a7812 */ /* 0x000fc400078ec0ff */
[-C--:B------:R-:W-:Y:S02]  /*1250*/  LEA R14, P1, R15, R44.reuse, 0x8 ;  /* 0x0000002c0f0e7211 */ /* 0x080fe400078240ff */
[-C--:B------:R-:W-:Y:S02]  /*1260*/  LEA.HI.X R13, R16, R45.reuse, RZ, 0x2, P0 ;  /* 0x0000002d100d7211 */ /* 0x080fe400000f14ff */
[----:B------:R-:W-:Y:S01]  /*1270*/  LEA R24, P0, R25, R44, 0x8 ;  /* 0x0000002c19187211 */ /* 0x000fe200078040ff */
[----:B------:R-:W-:Y:S01]  /*1280*/  IMAD.WIDE.U32 R8, R42, 0x4, R46 ;  /* 0x000000042a087825 */ /* 0x000fe200078e002e */
[-C--:B------:R-:W-:Y:S02]  /*1290*/  LEA.HI.X R15, R2, R45.reuse, RZ, 0x2, P1 ;  /* 0x0000002d020f7211 */ /* 0x080fe400008f14ff */
[----:B------:R-:W-:Y:S01]  /*12a0*/  LEA.HI.X R25, R0, R45, RZ, 0x2, P0 ;  /* 0x0000002d00197211 */ /* 0x000fe200000f14ff */
[C---:B------:R-:W-:Y:S01]  /*12b0*/  IMAD.WIDE.U32 R10, R42.reuse, 0x4, R10 ;  /* 0x000000042a0a7825 */ /* 0x040fe200078e000a */
[----:B-----5:R-:W-:Y:S03]  /*12c0*/  STG.E desc[UR14][R8.64], R32 ;  /* 0x0000002008007986 */ /* 0x020fe6000c10190e */
[----:B------:R-:W-:Y:S01]  /*12d0*/  IMAD.WIDE.U32 R12, R42, 0x4, R12 ;  /* 0x000000042a0c7825 */ /* 0x000fe200078e000c */
[----:B------:R0:W-:Y:S01]  /*12e0*/  STG.E desc[UR14][R8.64+0x80], R34 ;  /* 0x0000802208007986 */ /* 0x0001e2000c10190e */
[----:B------:R-:W-:-:S02]  /*12f0*/  LOP3.LUT R27, R26, 0x18, RZ, 0xfc, !PT ;  /* 0x000000181a1b7812 */ /* 0x000fc400078efcff */
[----:B------:R-:W-:Y:S01]  /*1300*/  IMAD.WIDE.U32 R14, R42, 0x4, R14 ;  /* 0x000000042a0e7825 */ /* 0x000fe200078e000e */
[----:B------:R-:W-:Y:S01]  /*1310*/  STG.E desc[UR14][R10.64], R36 ;  /* 0x000000240a007986 */ /* 0x000fe2000c10190e */
[----:B------:R-:W-:Y:S02]  /*1320*/  LOP3.LUT R31, R26, 0x1c, RZ, 0xfc, !PT ;  /* 0x0000001c1a1f7812 */ /* 0x000fe400078efcff */
[----:B------:R-:W-:Y:S01]  /*1330*/  IMAD.WIDE.U32 R24, R42, 0x4, R24 ;  /* 0x000000042a187825 */ /* 0x000fe200078e0018 */
[----:B------:R1:W-:Y:S01]  /*1340*/  STG.E desc[UR14][R10.64+0x80], R38 ;  /* 0x000080260a007986 */ /* 0x0003e2000c10190e */
[C---:B------:R-:W-:Y:S02]  /*1350*/  LOP3.LUT R29, R26.reuse, 0x20, RZ, 0xfc, !PT ;  /* 0x000000201a1d7812 */ /* 0x040fe400078efcff */
[----:B0-----:R-:W-:Y:S01]  /*1360*/  LOP3.LUT R9, R26, 0x14, RZ, 0xfc, !PT ;  /* 0x000000141a097812 */ /* 0x001fe200078efcff */
[----:B------:R-:W-:Y:S01]  /*1370*/  STG.E desc[UR14][R12.64], R33 ;  /* 0x000000210c007986 */ /* 0x000fe2000c10190e */
[----:B------:R-:W-:-:S03]  /*1380*/  LEA R30, P0, R31, R44, 0x8 ;  /* 0x0000002c1f1e7211 */ /* 0x000fc600078040ff */
[----:B------:R-:W-:Y:S01]  /*1390*/  STG.E desc[UR14][R12.64+0x80], R35 ;  /* 0x000080230c007986 */ /* 0x000fe2000c10190e */
[----:B-1----:R-:W-:-:S03]  /*13a0*/  LOP3.LUT R11, R26, 0x24, RZ, 0xfc, !PT ;  /* 0x000000241a0b7812 */ /* 0x002fc600078efcff */
[----:B------:R-:W-:Y:S01]  /*13b0*/  STG.E desc[UR14][R14.64], R37 ;  /* 0x000000250e007986 */ /* 0x000fe2000c10190e */
[----:B------:R-:W-:-:S03]  /*13c0*/  LEA R26, P6, R27, R44, 0x8 ;  /* 0x0000002c1b1a7211 */ /* 0x000fc600078c40ff */
[----:B------:R-:W-:Y:S01]  /*13d0*/  STG.E desc[UR14][R14.64+0x80], R39 ;  /* 0x000080270e007986 */ /* 0x000fe2000c10190e */
[----:B------:R-:W-:Y:S01]  /*13e0*/  IMAD.SHL.U32 R54, R29, 0x40, RZ ;  /* 0x000000401d367824 */ /* 0x000fe200078e00ff */
[C---:B------:R-:W-:Y:S02]  /*13f0*/  LEA R2, P2, R11.reuse, R44, 0x8 ;  /* 0x0000002c0b027211 */ /* 0x040fe400078440ff */
[----:B------:R0:W-:Y:S01]  /*1400*/  STG.E desc[UR14][R24.64], R20 ;  /* 0x0000001418007986 */ /* 0x0001e2000c10190e */
[----:B------:R-:W-:-:S03]  /*1410*/  IMAD.SHL.U32 R16, R11, 0x40, RZ ;  /* 0x000000400b107824 */ /* 0x000fc600078e00ff */
[----:B------:R1:W-:Y:S01]  /*1420*/  STG.E desc[UR14][R24.64+0x80], R22 ;  /* 0x0000801618007986 */ /* 0x0003e2000c10190e */
[-C--:B------:R-:W-:Y:S01]  /*1430*/  LEA R28, P1, R29, R44.reuse, 0x8 ;  /* 0x0000002c1d1c7211 */ /* 0x080fe200078240ff */
[----:B------:R-:W-:Y:S01]  /*1440*/  IMAD.SHL.U32 R32, R57, 0x40, RZ ;  /* 0x0000004039207824 */ /* 0x000fe200078e00ff */
[-C--:B------:R-:W-:Y:S01]  /*1450*/  LEA.HI.X R27, R18, R45.reuse, RZ, 0x2, P6 ;  /* 0x0000002d121b7211 */ /* 0x080fe200030f14ff */
[----:B------:R-:W-:Y:S01]  /*1460*/  IMAD.SHL.U32 R34, R19, 0x40, RZ ;  /* 0x0000004013227824 */ /* 0x000fe200078e00ff */
[----:B------:R-:W-:Y:S01]  /*1470*/  LEA.HI.X R31, R6, R45, RZ, 0x2, P0 ;  /* 0x0000002d061f7211 */ /* 0x000fe200000f14ff */
[----:B------:R-:W-:Y:S01]  /*1480*/  IMAD.SHL.U32 R0, R5, 0x40, RZ ;  /* 0x0000004005007824 */ /* 0x000fe200078e00ff */
[CC--:B------:R-:W-:Y:S01]  /*1490*/  LEA R48, P6, R7.reuse, R44.reuse, 0x8 ;  /* 0x0000002c07307211 */ /* 0x0c0fe200078c40ff */
[----:B0-----:R-:W-:Y:S01]  /*14a0*/  IMAD.SHL.U32 R20, R7, 0x40, RZ ;  /* 0x0000004007147824 */ /* 0x001fe200078e00ff */
[-C--:B------:R-:W-:Y:S01]  /*14b0*/  LEA R36, P3, R57, R44.reuse, 0x8 ;  /* 0x0000002c39247211 */ /* 0x080fe200078640ff */
[----:B------:R-:W-:Y:S01]  /*14c0*/  LDS.128 R12, [R40+UR4+0x500] ;  /* 0x00050004280c7984 */ /* 0x000fe20008000c00 */
[----:B-1----:R-:W-:-:S03]  /*14d0*/  LEA R24, P5, R9, R44, 0x8 ;  /* 0x0000002c09187211 */ /* 0x002fc600078a40ff */
[----:B------:R-:W0:Y:S01]  /*14e0*/  LDS.128 R8, [R40+UR4+0x300] ;  /* 0x0003000428087984 */ /* 0x000e220008000c00 */
[-C--:B------:R-:W-:Y:S02]  /*14f0*/  LEA R50, P0, R5, R44.reuse, 0x8 ;  /* 0x0000002c05327211 */ /* 0x080fe400078040ff */
[-C--:B------:R-:W-:Y:S02]  /*1500*/  LEA.HI.X R25, R4, R45.reuse, RZ, 0x2, P5 ;  /* 0x0000002d04197211 */ /* 0x080fe400028f14ff */
[-C--:B------:R-:W-:Y:S01]  /*1510*/  LEA R38, P4, R19, R44.reuse, 0x8 ;  /* 0x0000002c13267211 */ /* 0x080fe200078840ff */
[----:B------:R-:W1:Y:S01]  /*1520*/  LDS.128 R4, [R40+UR4+0x400] ;  /* 0x0004000428047984 */ /* 0x000e620008000c00 */
[-C--:B------:R-:W-:Y:S01]  /*1530*/  LEA R46, P5, R17, R44.reuse, 0x8 ;  /* 0x0000002c112e7211 */ /* 0x080fe200078a40ff */
[----:B------:R-:W-:Y:S01]  /*1540*/  IMAD.SHL.U32 R22, R3, 0x40, RZ ;  /* 0x0000004003167824 */ /* 0x000fe200078e00ff */
[----:B------:R-:W-:Y:S01]  /*1550*/  LEA.HI.X R29, R54, R45, RZ, 0x2, P1 ;  /* 0x0000002d361d7211 */ /* 0x000fe200008f14ff */
[----:B------:R-:W-:Y:S01]  /*1560*/  IMAD.SHL.U32 R52, R17, 0x40, RZ ;  /* 0x0000004011347824 */ /* 0x000fe200078e00ff */
[----:B------:R-:W-:-:S02]  /*1570*/  LEA R44, P1, R3, R44, 0x8 ;  /* 0x0000002c032c7211 */ /* 0x000fc400078240ff */
[-C--:B------:R-:W-:Y:S02]  /*1580*/  LEA.HI.X R3, R16, R45.reuse, RZ, 0x2, P2 ;  /* 0x0000002d10037211 */ /* 0x080fe400010f14ff */
[-C--:B------:R-:W-:Y:S01]  /*1590*/  LEA.HI.X R37, R32, R45.reuse, RZ, 0x2, P3 ;  /* 0x0000002d20257211 */ /* 0x080fe200018f14ff */
[----:B------:R-:W2:Y:S01]  /*15a0*/  LDS.128 R16, [R40+UR4+0x600] ;  /* 0x0006000428107984 */ /* 0x000ea20008000c00 */
[----:B------:R-:W-:-:S03]  /*15b0*/  LEA.HI.X R39, R34, R45, RZ, 0x2, P4 ;  /* 0x0000002d22277211 */ /* 0x000fc600020f14ff */
[----:B------:R-:W3:Y:S01]  /*15c0*/  LDS.128 R32, [R40+UR4+0x700] ;  /* 0x0007000428207984 */ /* 0x000ee20008000c00 */
[----:B------:R-:W-:Y:S01]  /*15d0*/  IMAD.WIDE.U32 R24, R42, 0x4, R24 ;  /* 0x000000042a187825 */ /* 0x000fe200078e0018 */
[----:B------:R-:W-:-:S03]  /*15e0*/  LEA.HI.X R47, R52, R45, RZ, 0x2, P5 ;  /* 0x0000002d342f7211 */ /* 0x000fc600028f14ff */
[----:B------:R-:W-:Y:S01]  /*15f0*/  IMAD.WIDE.U32 R26, R42, 0x4, R26 ;  /* 0x000000042a1a7825 */ /* 0x000fe200078e001a */
[----:B------:R-:W-:-:S03]  /*1600*/  LEA.HI.X R49, R20, R45, RZ, 0x2, P6 ;  /* 0x0000002d14317211 */ /* 0x000fc600030f14ff */
[----:B------:R-:W-:Y:S01]  /*1610*/  IMAD.WIDE.U32 R30, R42, 0x4, R30 ;  /* 0x000000042a1e7825 */ /* 0x000fe200078e001e */
[----:B------:R-:W-:-:S03]  /*1620*/  LEA.HI.X R51, R0, R45, RZ, 0x2, P0 ;  /* 0x0000002d00337211 */ /* 0x000fc600000f14ff */
[----:B------:R-:W-:Y:S01]  /*1630*/  IMAD.WIDE.U32 R28, R42, 0x4, R28 ;  /* 0x000000042a1c7825 */ /* 0x000fe200078e001c */
[----:B------:R-:W-:-:S03]  /*1640*/  LEA.HI.X R45, R22, R45, RZ, 0x2, P1 ;  /* 0x0000002d162d7211 */ /* 0x000fc600008f14ff */
[C---:B------:R-:W-:Y:S01]  /*1650*/  IMAD.WIDE.U32 R2, R42.reuse, 0x4, R2 ;  /* 0x000000042a027825 */ /* 0x040fe200078e0002 */
[----:B0-----:R-:W-:Y:S03]  /*1660*/  STG.E desc[UR14][R24.64], R8 ;  /* 0x0000000818007986 */ /* 0x001fe6000c10190e */
[C---:B------:R-:W-:Y:S01]  /*1670*/  IMAD.WIDE.U32 R36, R42.reuse, 0x4, R36 ;  /* 0x000000042a247825 */ /* 0x040fe200078e0024 */
[----:B------:R-:W-:Y:S03]  /*1680*/  STG.E desc[UR14][R24.64+0x80], R10 ;  /* 0x0000800a18007986 */ /* 0x000fe6000c10190e */
        /* <DEDUP_REMOVED lines=8> */
[----:B------:R-:W-:Y:S01]  /*1710*/  IMAD.WIDE.U32 R44, R42, 0x4, R44 ;  /* 0x000000042a2c7825 */ /* 0x000fe200078e002c */
[----:B-1----:R-:W-:Y:S04]  /*1720*/  STG.E desc[UR14][R28.64], R4 ;  /* 0x000000041c007986 */ /* 0x002fe8000c10190e */
[----:B------:R-:W-:Y:S04]  /*1730*/  STG.E desc[UR14][R28.64+0x80], R6 ;  /* 0x000080061c007986 */ /* 0x000fe8000c10190e */
[----:B------:R-:W-:Y:S04]  /*1740*/  STG.E desc[UR14][R2.64], R12 ;  /* 0x0000000c02007986 */ /* 0x000fe8000c10190e */
[----:B------:R-:W-:Y:S04]  /*1750*/  STG.E desc[UR14][R2.64+0x80], R14 ;  /* 0x0000800e02007986 */ /* 0x000fe8000c10190e */
[----:B------:R-:W-:Y:S04]  /*1760*/  STG.E desc[UR14][R36.64], R5 ;  /* 0x0000000524007986 */ /* 0x000fe8000c10190e */
[----:B------:R-:W-:Y:S04]  /*1770*/  STG.E desc[UR14][R36.64+0x80], R7 ;  /* 0x0000800724007986 */ /* 0x000fe8000c10190e */
[----:B------:R-:W-:Y:S04]  /*1780*/  STG.E desc[UR14][R38.64], R13 ;  /* 0x0000000d26007986 */ /* 0x000fe8000c10190e */
[----:B------:R-:W-:Y:S04]  /*1790*/  STG.E desc[UR14][R38.64+0x80], R15 ;  /* 0x0000800f26007986 */ /* 0x000fe8000c10190e */
[----:B--2---:R-:W-:Y:S04]  /*17a0*/  STG.E desc[UR14][R46.64], R16 ;  /* 0x000000102e007986 */ /* 0x004fe8000c10190e */
[----:B------:R-:W-:Y:S04]  /*17b0*/  STG.E desc[UR14][R46.64+0x80], R18 ;  /* 0x000080122e007986 */ /* 0x000fe8000c10190e */
[----:B---3--:R-:W-:Y:S04]  /*17c0*/  STG.E desc[UR14][R48.64], R32 ;  /* 0x0000002030007986 */ /* 0x008fe8000c10190e */
[----:B------:R-:W-:Y:S04]  /*17d0*/  STG.E desc[UR14][R48.64+0x80], R34 ;  /* 0x0000802230007986 */ /* 0x000fe8000c10190e */
[----:B------:R-:W-:Y:S04]  /*17e0*/  STG.E desc[UR14][R50.64], R17 ;  /* 0x0000001132007986 */ /* 0x000fe8000c10190e */
[----:B------:R-:W-:Y:S04]  /*17f0*/  STG.E desc[UR14][R50.64+0x80], R19 ;  /* 0x0000801332007986 */ /* 0x000fe8000c10190e */
[----:B------:R-:W-:Y:S04]  /*1800*/  STG.E desc[UR14][R44.64], R33 ;  /* 0x000000212c007986 */ /* 0x000fe8000c10190e */
[----:B------:R-:W-:Y:S01]  /*1810*/  STG.E desc[UR14][R44.64+0x80], R35 ;  /* 0x000080232c007986 */ /* 0x000fe2000c10190e */
[----:B------:R-:W-:Y:S05]  /*1820*/  EXIT ;  /* 0x000000000000794d */ /* 0x000fea0003800000 */
.L_x_0:
[----:B------:R-:W-:-:S00]  /*1830*/  BRA `(.L_x_0) ;  /* 0xfffffffc00fc7947 */ /* 0x000fc0000383ffff */
[----:B------:R-:W-:-:S00]  /*1840*/  NOP ;  /* 0x0000000000007918 */ /* 0x000fc00000000000 */
        /* <DEDUP_REMOVED lines=11> */
.L_x_1:


//--------------------- .nv.shared.gluon_mma      --------------------------
	.section	.nv.shared.gluon_mma,"aw",@nobits
	.sectionflags	@""
	.align	16
	.zero		1024


//--------------------- .nv.shared.reserved.0     --------------------------
	.section	.nv.shared.reserved.0,"aw",@nobits
	.weak		__nv_reservedSMEM_offset_0_alias
	.size		__nv_reservedSMEM_offset_0_alias, 0, 0
	.other		__nv_reservedSMEM_offset_0_alias,@"STO_CUDA_RESERVED_SHARED STV_DEFAULT"
__nv_reservedSMEM_offset_0_alias:
	.zero		0


//--------------------- .nv.constant0.gluon_mma   --------------------------
	.section	.nv.constant0.gluon_mma,"a",@progbits
	.sectionflags	@""
	.align	4
.nv.constant0.gluon_mma:
	.zero		568


//--------------------- SYMBOLS --------------------------

	.type		.nv.reservedSmem.offset0,@object
	.size		.nv.reservedSmem.offset0,0x4
